//
// Generated by NVIDIA NVVM Compiler
//
// Compiler Build ID: CL-36424714
// Cuda compilation tools, release 13.0, V13.0.88
// Based on NVVM 20.0.0
//

.version 9.0
.target sm_100
.address_size 64

	// .globl	fill_u8

.visible .entry fill_u8(
	.param .u64 .ptr .align 1 fill_u8_param_0,
	.param .u8 fill_u8_param_1,
	.param .u64 fill_u8_param_2
)
{
	.reg .pred 	%p<3>;
	.reg .b16 	%rs<2>;
	.reg .b32 	%r<10>;
	.reg .b64 	%rd<9>;

	ld.param.u64 	%rd5, [fill_u8_param_0];
	ld.param.u8 	%rs1, [fill_u8_param_1];
	ld.param.u64 	%rd6, [fill_u8_param_2];
	mov.u32 	%r6, %ctaid.x;
	mov.u32 	%r1, %ntid.x;
	mov.u32 	%r7, %tid.x;
	mad.lo.s32 	%r9, %r6, %r1, %r7;
	cvt.u64.u32 	%rd8, %r9;
	setp.le.u64 	%p1, %rd6, %rd8;
	@%p1 bra 	$L__BB0_3;
	mov.u32 	%r8, %nctaid.x;
	mul.lo.s32 	%r3, %r1, %r8;
	cvta.to.global.u64 	%rd2, %rd5;
$L__BB0_2:
	add.s64 	%rd7, %rd2, %rd8;
	st.global.u8 	[%rd7], %rs1;
	add.s32 	%r9, %r9, %r3;
	cvt.u64.u32 	%rd8, %r9;
	setp.gt.u64 	%p2, %rd6, %rd8;
	@%p2 bra 	$L__BB0_2;
$L__BB0_3:
	ret;

}
	// .globl	fill_f16
.visible .entry fill_f16(
	.param .u64 .ptr .align 1 fill_f16_param_0,
	.param .align 2 .b8 fill_f16_param_1[2],
	.param .u64 fill_f16_param_2
)
{
	.reg .pred 	%p<3>;
	.reg .b16 	%rs<3>;
	.reg .b32 	%r<10>;
	.reg .b64 	%rd<10>;

	ld.param.u16 	%rs2, [fill_f16_param_1];
	ld.param.u64 	%rd5, [fill_f16_param_0];
	ld.param.u64 	%rd6, [fill_f16_param_2];
	mov.u32 	%r6, %ctaid.x;
	mov.u32 	%r1, %ntid.x;
	mov.u32 	%r7, %tid.x;
	mad.lo.s32 	%r9, %r6, %r1, %r7;
	cvt.u64.u32 	%rd9, %r9;
	setp.le.u64 	%p1, %rd6, %rd9;
	@%p1 bra 	$L__BB1_3;
	mov.u32 	%r8, %nctaid.x;
	mul.lo.s32 	%r3, %r1, %r8;
	cvta.to.global.u64 	%rd2, %rd5;
$L__BB1_2:
	shl.b64 	%rd7, %rd9, 1;
	add.s64 	%rd8, %rd2, %rd7;
	st.global.u16 	[%rd8], %rs2;
	add.s32 	%r9, %r9, %r3;
	cvt.u64.u32 	%rd9, %r9;
	setp.gt.u64 	%p2, %rd6, %rd9;
	@%p2 bra 	$L__BB1_2;
$L__BB1_3:
	ret;

}
	// .globl	fill_f32
.visible .entry fill_f32(
	.param .u64 .ptr .align 1 fill_f32_param_0,
	.param .f32 fill_f32_param_1,
	.param .u64 fill_f32_param_2
)
{
	.reg .pred 	%p<3>;
	.reg .b32 	%r<10>;
	.reg .b32 	%f<2>;
	.reg .b64 	%rd<10>;

	ld.param.u64 	%rd5, [fill_f32_param_0];
	ld.param.f32 	%f1, [fill_f32_param_1];
	ld.param.u64 	%rd6, [fill_f32_param_2];
	mov.u32 	%r6, %ctaid.x;
	mov.u32 	%r1, %ntid.x;
	mov.u32 	%r7, %tid.x;
	mad.lo.s32 	%r9, %r6, %r1, %r7;
	cvt.u64.u32 	%rd9, %r9;
	setp.le.u64 	%p1, %rd6, %rd9;
	@%p1 bra 	$L__BB2_3;
	mov.u32 	%r8, %nctaid.x;
	mul.lo.s32 	%r3, %r1, %r8;
	cvta.to.global.u64 	%rd2, %rd5;
$L__BB2_2:
	shl.b64 	%rd7, %rd9, 2;
	add.s64 	%rd8, %rd2, %rd7;
	st.global.f32 	[%rd8], %f1;
	add.s32 	%r9, %r9, %r3;
	cvt.u64.u32 	%rd9, %r9;
	setp.gt.u64 	%p2, %rd6, %rd9;
	@%p2 bra 	$L__BB2_2;
$L__BB2_3:
	ret;

}
	// .globl	fill_f64
.visible .entry fill_f64(
	.param .u64 .ptr .align 1 fill_f64_param_0,
	.param .f64 fill_f64_param_1,
	.param .u64 fill_f64_param_2
)
{
	.reg .pred 	%p<3>;
	.reg .b32 	%r<10>;
	.reg .b64 	%rd<10>;
	.reg .b64 	%fd<2>;

	ld.param.u64 	%rd5, [fill_f64_param_0];
	ld.param.f64 	%fd1, [fill_f64_param_1];
	ld.param.u64 	%rd6, [fill_f64_param_2];
	mov.u32 	%r6, %ctaid.x;
	mov.u32 	%r1, %ntid.x;
	mov.u32 	%r7, %tid.x;
	mad.lo.s32 	%r9, %r6, %r1, %r7;
	cvt.u64.u32 	%rd9, %r9;
	setp.le.u64 	%p1, %rd6, %rd9;
	@%p1 bra 	$L__BB3_3;
	mov.u32 	%r8, %nctaid.x;
	mul.lo.s32 	%r3, %r1, %r8;
	cvta.to.global.u64 	%rd2, %rd5;
$L__BB3_2:
	shl.b64 	%rd7, %rd9, 3;
	add.s64 	%rd8, %rd2, %rd7;
	st.global.f64 	[%rd8], %fd1;
	add.s32 	%r9, %r9, %r3;
	cvt.u64.u32 	%rd9, %r9;
	setp.gt.u64 	%p2, %rd6, %rd9;
	@%p2 bra 	$L__BB3_2;
$L__BB3_3:
	ret;

}


// ===== COMPILED SASS (sm_100) =====

	.target	sm_100

	.elftype	@"ET_EXEC"


//--------------------- .note.nv.tkinfo           --------------------------
	.section	.note.nv.tkinfo,"",@"SHT_NOTE"
	.sectionflags	@"SHF_NOTE_NV_TKINFO"
	.tkinfo
        /*0018*/ 	.word	0x00000002
        /*0030*/ 	.string	""
        /*0030*/ 	.string	"ptxas"
        /*0030*/ 	.string	"Cuda compilation tools, release 13.0, V13.0.88"
        /*0030*/ 	.string	"Build cuda_13.0.r13.0/compiler.36424714_0"
        /*0030*/ 	.string	"-arch sm_100 -m 64 "



//--------------------- .note.nv.cuinfo           --------------------------
	.section	.note.nv.cuinfo,"",@"SHT_NOTE"
	.sectionflags	@"SHF_NOTE_NV_CUINFO"
        /*0018*/ 	.short	0x0002
        /*001a*/ 	.short	0x0064
        /*001c*/ 	.short	0x0082
	.zero		2


//--------------------- .nv.info                  --------------------------
	.section	.nv.info,"",@"SHT_CUDA_INFO"
	.align	4


	//----- nvinfo : EIATTR_REGCOUNT
	.align		4
        /*0000*/ 	.byte	0x04, 0x2f
        /*0002*/ 	.short	(.L_1 - .L_0)
	.align		4
.L_0:
        /*0004*/ 	.word	index@(fill_u8)
        /*0008*/ 	.word	0x0000000e


	//----- nvinfo : EIATTR_FRAME_SIZE
	.align		4
.L_1:
        /*000c*/ 	.byte	0x04, 0x11
        /*000e*/ 	.short	(.L_3 - .L_2)
	.align		4
.L_2:
        /*0010*/ 	.word	index@(fill_u8)
        /*0014*/ 	.word	0x00000000


	//----- nvinfo : EIATTR_REGCOUNT
	.align		4
.L_3:
        /*0018*/ 	.byte	0x04, 0x2f
        /*001a*/ 	.short	(.L_5 - .L_4)
	.align		4
.L_4:
        /*001c*/ 	.word	index@(fill_f16)
        /*0020*/ 	.word	0x0000000c


	//----- nvinfo : EIATTR_FRAME_SIZE
	.align		4
.L_5:
        /*0024*/ 	.byte	0x04, 0x11
        /*0026*/ 	.short	(.L_7 - .L_6)
	.align		4
.L_6:
        /*0028*/ 	.word	index@(fill_f16)
        /*002c*/ 	.word	0x00000000


	//----- nvinfo : EIATTR_REGCOUNT
	.align		4
.L_7:
        /*0030*/ 	.byte	0x04, 0x2f
        /*0032*/ 	.short	(.L_9 - .L_8)
	.align		4
.L_8:
        /*0034*/ 	.word	index@(fill_f32)
        /*0038*/ 	.word	0x0000000c


	//----- nvinfo : EIATTR_FRAME_SIZE
	.align		4
.L_9:
        /*003c*/ 	.byte	0x04, 0x11
        /*003e*/ 	.short	(.L_11 - .L_10)
	.align		4
.L_10:
        /*0040*/ 	.word	index@(fill_f32)
        /*0044*/ 	.word	0x00000000


	//----- nvinfo : EIATTR_REGCOUNT
	.align		4
.L_11:
        /*0048*/ 	.byte	0x04, 0x2f
        /*004a*/ 	.short	(.L_13 - .L_12)
	.align		4
.L_12:
        /*004c*/ 	.word	index@(fill_f64)
        /*0050*/ 	.word	0x0000000c


	//----- nvinfo : EIATTR_FRAME_SIZE
	.align		4
.L_13:
        /*0054*/ 	.byte	0x04, 0x11
        /*0056*/ 	.short	(.L_15 - .L_14)
	.align		4
.L_14:
        /*0058*/ 	.word	index@(fill_f64)
        /*005c*/ 	.word	0x00000000


	//----- nvinfo : EIATTR_MIN_STACK_SIZE
	.align		4
.L_15:
        /*0060*/ 	.byte	0x04, 0x12
        /*0062*/ 	.short	(.L_17 - .L_16)
	.align		4
.L_16:
        /*0064*/ 	.word	index@(fill_f64)
        /*0068*/ 	.word	0x00000000


	//----- nvinfo : EIATTR_MIN_STACK_SIZE
	.align		4
.L_17:
        /*006c*/ 	.byte	0x04, 0x12
        /*006e*/ 	.short	(.L_19 - .L_18)
	.align		4
.L_18:
        /*0070*/ 	.word	index@(fill_f32)
        /*0074*/ 	.word	0x00000000


	//----- nvinfo : EIATTR_MIN_STACK_SIZE
	.align		4
.L_19:
        /*0078*/ 	.byte	0x04, 0x12
        /*007a*/ 	.short	(.L_21 - .L_20)
	.align		4
.L_20:
        /*007c*/ 	.word	index@(fill_f16)
        /*0080*/ 	.word	0x00000000


	//----- nvinfo : EIATTR_MIN_STACK_SIZE
	.align		4
.L_21:
        /*0084*/ 	.byte	0x04, 0x12
        /*0086*/ 	.short	(.L_23 - .L_22)
	.align		4
.L_22:
        /*0088*/ 	.word	index@(fill_u8)
        /*008c*/ 	.word	0x00000000
.L_23:


//--------------------- .nv.compat                --------------------------
	.section	.nv.compat,"",@"SHT_CUDA_COMPAT_INFO"
	.align	4
        /*0000*/ 	.byte	0x02, 0x09, 0x00, 0x00, 0x02, 0x02, 0x01, 0x00, 0x02, 0x05, 0x05, 0x00, 0x03, 0x07, 0x01, 0x01
        /*0010*/ 	.byte	0x02, 0x03, 0x00, 0x00, 0x02, 0x06, 0x01, 0x00, 0x04, 0x0b, 0x08, 0x00, 0x09, 0x00, 0x00, 0x00
        /*0020*/ 	.byte	0x00, 0x00, 0x00, 0x00


//--------------------- .nv.info.fill_f64         --------------------------
	.section	.nv.info.fill_f64,"",@"SHT_CUDA_INFO"
	.sectionflags	@""
	.align	4


	//----- nvinfo : EIATTR_CUDA_API_VERSION
	.align		4
        /*0000*/ 	.byte	0x04, 0x37
        /*0002*/ 	.short	(.L_25 - .L_24)
.L_24:
        /*0004*/ 	.word	0x00000082


	//----- nvinfo : EIATTR_KPARAM_INFO
	.align		4
.L_25:
        /*0008*/ 	.byte	0x04, 0x17
        /*000a*/ 	.short	(.L_27 - .L_26)
.L_26:
        /*000c*/ 	.word	0x00000000
        /*0010*/ 	.short	0x0002
        /*0012*/ 	.short	0x0010
        /*0014*/ 	.byte	0x00, 0xf0, 0x21, 0x00


	//----- nvinfo : EIATTR_KPARAM_INFO
	.align		4
.L_27:
        /*0018*/ 	.byte	0x04, 0x17
        /*001a*/ 	.short	(.L_29 - .L_28)
.L_28:
        /*001c*/ 	.word	0x00000000
        /*0020*/ 	.short	0x0001
        /*0022*/ 	.short	0x0008
        /*0024*/ 	.byte	0x00, 0xf0, 0x21, 0x00


	//----- nvinfo : EIATTR_KPARAM_INFO
	.align		4
.L_29:
        /*0028*/ 	.byte	0x04, 0x17
        /*002a*/ 	.short	(.L_31 - .L_30)
.L_30:
        /*002c*/ 	.word	0x00000000
        /*0030*/ 	.short	0x0000
        /*0032*/ 	.short	0x0000
        /*0034*/ 	.byte	0x00, 0xf5, 0x21, 0x00


	//----- nvinfo : EIATTR_SPARSE_MMA_MASK
	.align		4
.L_31:
        /*0038*/ 	.byte	0x03, 0x50
        /*003a*/ 	.short	0x0000


	//----- nvinfo : EIATTR_MAXREG_COUNT
	.align		4
        /*003c*/ 	.byte	0x03, 0x1b
        /*003e*/ 	.short	0x00ff


	//----- nvinfo : EIATTR_MERCURY_ISA_VERSION
	.align		4
        /*0040*/ 	.byte	0x03, 0x5f
        /*0042*/ 	.short	0x0101


	//----- nvinfo : EIATTR_VRC_CTA_INIT_COUNT
	.align		4
        /*0044*/ 	.byte	0x02, 0x4a
	.zero		1
	.zero		1


	//----- nvinfo : EIATTR_EXIT_INSTR_OFFSETS
	.align		4
        /*0048*/ 	.byte	0x04, 0x1c
        /*004a*/ 	.short	(.L_33 - .L_32)


	//   ....[0]....
.L_32:
        /*004c*/ 	.word	0x00000080


	//   ....[1]....
        /*0050*/ 	.word	0x00000180


	//----- nvinfo : EIATTR_CRS_STACK_SIZE
	.align		4
.L_33:
        /*0054*/ 	.byte	0x04, 0x1e
        /*0056*/ 	.short	(.L_35 - .L_34)
.L_34:
        /*0058*/ 	.word	0x00000000


	//----- nvinfo : EIATTR_CBANK_PARAM_SIZE
	.align		4
.L_35:
        /*005c*/ 	.byte	0x03, 0x19
        /*005e*/ 	.short	0x0018


	//----- nvinfo : EIATTR_PARAM_CBANK
	.align		4
        /*0060*/ 	.byte	0x04, 0x0a
        /*0062*/ 	.short	(.L_37 - .L_36)
	.align		4
.L_36:
        /*0064*/ 	.word	index@(.nv.constant0.fill_f64)
        /*0068*/ 	.short	0x0380
        /*006a*/ 	.short	0x0018


	//----- nvinfo : EIATTR_SW_WAR
	.align		4
.L_37:
        /*006c*/ 	.byte	0x04, 0x36
        /*006e*/ 	.short	(.L_39 - .L_38)
.L_38:
        /*0070*/ 	.word	0x00000008
.L_39:


//--------------------- .nv.info.fill_f32         --------------------------
	.section	.nv.info.fill_f32,"",@"SHT_CUDA_INFO"
	.sectionflags	@""
	.align	4


	//----- nvinfo : EIATTR_CUDA_API_VERSION
	.align		4
        /*0000*/ 	.byte	0x04, 0x37
        /*0002*/ 	.short	(.L_41 - .L_40)
.L_40:
        /*0004*/ 	.word	0x00000082


	//----- nvinfo : EIATTR_KPARAM_INFO
	.align		4
.L_41:
        /*0008*/ 	.byte	0x04, 0x17
        /*000a*/ 	.short	(.L_43 - .L_42)
.L_42:
        /*000c*/ 	.word	0x00000000
        /*0010*/ 	.short	0x0002
        /*0012*/ 	.short	0x0010
        /*0014*/ 	.byte	0x00, 0xf0, 0x21, 0x00


	//----- nvinfo : EIATTR_KPARAM_INFO
	.align		4
.L_43:
        /*0018*/ 	.byte	0x04, 0x17
        /*001a*/ 	.short	(.L_45 - .L_44)
.L_44:
        /*001c*/ 	.word	0x00000000
        /*0020*/ 	.short	0x0001
        /*0022*/ 	.short	0x0008
        /*0024*/ 	.byte	0x00, 0xf0, 0x11, 0x00


	//----- nvinfo : EIATTR_KPARAM_INFO
	.align		4
.L_45:
        /*0028*/ 	.byte	0x04, 0x17
        /*002a*/ 	.short	(.L_47 - .L_46)
.L_46:
        /*002c*/ 	.word	0x00000000
        /*0030*/ 	.short	0x0000
        /*0032*/ 	.short	0x0000
        /*0034*/ 	.byte	0x00, 0xf5, 0x21, 0x00


	//----- nvinfo : EIATTR_SPARSE_MMA_MASK
	.align		4
.L_47:
        /*0038*/ 	.byte	0x03, 0x50
        /*003a*/ 	.short	0x0000


	//----- nvinfo : EIATTR_MAXREG_COUNT
	.align		4
        /*003c*/ 	.byte	0x03, 0x1b
        /*003e*/ 	.short	0x00ff


	//----- nvinfo : EIATTR_MERCURY_ISA_VERSION
	.align		4
        /*0040*/ 	.byte	0x03, 0x5f
        /*0042*/ 	.short	0x0101


	//----- nvinfo : EIATTR_VRC_CTA_INIT_COUNT
	.align		4
        /*0044*/ 	.byte	0x02, 0x4a
	.zero		1
	.zero		1


	//----- nvinfo : EIATTR_EXIT_INSTR_OFFSETS
	.align		4
        /*0048*/ 	.byte	0x04, 0x1c
        /*004a*/ 	.short	(.L_49 - .L_48)


	//   ....[0]....
.L_48:
        /*004c*/ 	.word	0x00000080


	//   ....[1]....
        /*0050*/ 	.word	0x00000180


	//----- nvinfo : EIATTR_CRS_STACK_SIZE
	.align		4
.L_49:
        /*0054*/ 	.byte	0x04, 0x1e
        /*0056*/ 	.short	(.L_51 - .L_50)
.L_50:
        /*0058*/ 	.word	0x00000000


	//----- nvinfo : EIATTR_CBANK_PARAM_SIZE
	.align		4
.L_51:
        /*005c*/ 	.byte	0x03, 0x19
        /*005e*/ 	.short	0x0018


	//----- nvinfo : EIATTR_PARAM_CBANK
	.align		4
        /*0060*/ 	.byte	0x04, 0x0a
        /*0062*/ 	.short	(.L_53 - .L_52)
	.align		4
.L_52:
        /*0064*/ 	.word	index@(.nv.constant0.fill_f32)
        /*0068*/ 	.short	0x0380
        /*006a*/ 	.short	0x0018


	//----- nvinfo : EIATTR_SW_WAR
	.align		4
.L_53:
        /*006c*/ 	.byte	0x04, 0x36
        /*006e*/ 	.short	(.L_55 - .L_54)
.L_54:
        /*0070*/ 	.word	0x00000008
.L_55:


//--------------------- .nv.info.fill_f16         --------------------------
	.section	.nv.info.fill_f16,"",@"SHT_CUDA_INFO"
	.sectionflags	@""
	.align	4


	//----- nvinfo : EIATTR_CUDA_API_VERSION
	.align		4
        /*0000*/ 	.byte	0x04, 0x37
        /*0002*/ 	.short	(.L_57 - .L_56)
.L_56:
        /*0004*/ 	.word	0x00000082


	//----- nvinfo : EIATTR_KPARAM_INFO
	.align		4
.L_57:
        /*0008*/ 	.byte	0x04, 0x17
        /*000a*/ 	.short	(.L_59 - .L_58)
.L_58:
        /*000c*/ 	.word	0x00000000
        /*0010*/ 	.short	0x0002
        /*0012*/ 	.short	0x0010
        /*0014*/ 	.byte	0x00, 0xf0, 0x21, 0x00


	//----- nvinfo : EIATTR_KPARAM_INFO
	.align		4
.L_59:
        /*0018*/ 	.byte	0x04, 0x17
        /*001a*/ 	.short	(.L_61 - .L_60)
.L_60:
        /*001c*/ 	.word	0x00000000
        /*0020*/ 	.short	0x0001
        /*0022*/ 	.short	0x0008
        /*0024*/ 	.byte	0x00, 0xf0, 0x09, 0x00


	//----- nvinfo : EIATTR_KPARAM_INFO
	.align		4
.L_61:
        /*0028*/ 	.byte	0x04, 0x17
        /*002a*/ 	.short	(.L_63 - .L_62)
.L_62:
        /*002c*/ 	.word	0x00000000
        /*0030*/ 	.short	0x0000
        /*0032*/ 	.short	0x0000
        /*0034*/ 	.byte	0x00, 0xf5, 0x21, 0x00


	//----- nvinfo : EIATTR_SPARSE_MMA_MASK
	.align		4
.L_63:
        /*0038*/ 	.byte	0x03, 0x50
        /*003a*/ 	.short	0x0000


	//----- nvinfo : EIATTR_MAXREG_COUNT
	.align		4
        /*003c*/ 	.byte	0x03, 0x1b
        /*003e*/ 	.short	0x00ff


	//----- nvinfo : EIATTR_MERCURY_ISA_VERSION
	.align		4
        /*0040*/ 	.byte	0x03, 0x5f
        /*0042*/ 	.short	0x0101


	//----- nvinfo : EIATTR_VRC_CTA_INIT_COUNT
	.align		4
        /*0044*/ 	.byte	0x02, 0x4a
	.zero		1
	.zero		1


	//----- nvinfo : EIATTR_EXIT_INSTR_OFFSETS
	.align		4
        /*0048*/ 	.byte	0x04, 0x1c
        /*004a*/ 	.short	(.L_65 - .L_64)


	//   ....[0]....
.L_64:
        /*004c*/ 	.word	0x00000080


	//   ....[1]....
        /*0050*/ 	.word	0x00000180


	//----- nvinfo : EIATTR_CRS_STACK_SIZE
	.align		4
.L_65:
        /*0054*/ 	.byte	0x04, 0x1e
        /*0056*/ 	.short	(.L_67 - .L_66)
.L_66:
        /*0058*/ 	.word	0x00000000


	//----- nvinfo : EIATTR_CBANK_PARAM_SIZE
	.align		4
.L_67:
        /*005c*/ 	.byte	0x03, 0x19
        /*005e*/ 	.short	0x0018


	//----- nvinfo : EIATTR_PARAM_CBANK
	.align		4
        /*0060*/ 	.byte	0x04, 0x0a
        /*0062*/ 	.short	(.L_69 - .L_68)
	.align		4
.L_68:
        /*0064*/ 	.word	index@(.nv.constant0.fill_f16)
        /*0068*/ 	.short	0x0380
        /*006a*/ 	.short	0x0018


	//----- nvinfo : EIATTR_SW_WAR
	.align		4
.L_69:
        /*006c*/ 	.byte	0x04, 0x36
        /*006e*/ 	.short	(.L_71 - .L_70)
.L_70:
        /*0070*/ 	.word	0x00000008
.L_71:


//--------------------- .nv.info.fill_u8          --------------------------
	.section	.nv.info.fill_u8,"",@"SHT_CUDA_INFO"
	.sectionflags	@""
	.align	4


	//----- nvinfo : EIATTR_CUDA_API_VERSION
	.align		4
        /*0000*/ 	.byte	0x04, 0x37
        /*0002*/ 	.short	(.L_73 - .L_72)
.L_72:
        /*0004*/ 	.word	0x00000082


	//----- nvinfo : EIATTR_KPARAM_INFO
	.align		4
.L_73:
        /*0008*/ 	.byte	0x04, 0x17
        /*000a*/ 	.short	(.L_75 - .L_74)
.L_74:
        /*000c*/ 	.word	0x00000000
        /*0010*/ 	.short	0x0002
        /*0012*/ 	.short	0x0010
        /*0014*/ 	.byte	0x00, 0xf0, 0x21, 0x00


	//----- nvinfo : EIATTR_KPARAM_INFO
	.align		4
.L_75:
        /*0018*/ 	.byte	0x04, 0x17
        /*001a*/ 	.short	(.L_77 - .L_76)
.L_76:
        /*001c*/ 	.word	0x00000000
        /*0020*/ 	.short	0x0001
        /*0022*/ 	.short	0x0008
        /*0024*/ 	.byte	0x00, 0xf0, 0x05, 0x00


	//----- nvinfo : EIATTR_KPARAM_INFO
	.align		4
.L_77:
        /*0028*/ 	.byte	0x04, 0x17
        /*002a*/ 	.short	(.L_79 - .L_78)
.L_78:
        /*002c*/ 	.word	0x00000000
        /*0030*/ 	.short	0x0000
        /*0032*/ 	.short	0x0000
        /*0034*/ 	.byte	0x00, 0xf5, 0x21, 0x00


	//----- nvinfo : EIATTR_SPARSE_MMA_MASK
	.align		4
.L_79:
        /*0038*/ 	.byte	0x03, 0x50
        /*003a*/ 	.short	0x0000


	//----- nvinfo : EIATTR_MAXREG_COUNT
	.align		4
        /*003c*/ 	.byte	0x03, 0x1b
        /*003e*/ 	.short	0x00ff


	//----- nvinfo : EIATTR_MERCURY_ISA_VERSION
	.align		4
        /*0040*/ 	.byte	0x03, 0x5f
        /*0042*/ 	.short	0x0101


	//----- nvinfo : EIATTR_VRC_CTA_INIT_COUNT
	.align		4
        /*0044*/ 	.byte	0x02, 0x4a
	.zero		1
	.zero		1


	//----- nvinfo : EIATTR_EXIT_INSTR_OFFSETS
	.align		4
        /*0048*/ 	.byte	0x04, 0x1c
        /*004a*/ 	.short	(.L_81 - .L_80)


	//   ....[0]....
.L_80:
        /*004c*/ 	.word	0x00000080


	//   ....[1]....
        /*0050*/ 	.word	0x00000180


	//----- nvinfo : EIATTR_CRS_STACK_SIZE
	.align		4
.L_81:
        /*0054*/ 	.byte	0x04, 0x1e
        /*0056*/ 	.short	(.L_83 - .L_82)
.L_82:
        /*0058*/ 	.word	0x00000000


	//----- nvinfo : EIATTR_CBANK_PARAM_SIZE
	.align		4
.L_83:
        /*005c*/ 	.byte	0x03, 0x19
        /*005e*/ 	.short	0x0018


	//----- nvinfo : EIATTR_PARAM_CBANK
	.align		4
        /*0060*/ 	.byte	0x04, 0x0a
        /*0062*/ 	.short	(.L_85 - .L_84)
	.align		4
.L_84:
        /*0064*/ 	.word	index@(.nv.constant0.fill_u8)
        /*0068*/ 	.short	0x0380
        /*006a*/ 	.short	0x0018


	//----- nvinfo : EIATTR_SW_WAR
	.align		4
.L_85:
        /*006c*/ 	.byte	0x04, 0x36
        /*006e*/ 	.short	(.L_87 - .L_86)
.L_86:
        /*0070*/ 	.word	0x00000008
.L_87:


//--------------------- .nv.callgraph             --------------------------
	.section	.nv.callgraph,"",@"SHT_CUDA_CALLGRAPH"
	.align	4
	.sectionentsize	8
	.align		4
        /*0000*/ 	.word	0x00000000
	.align		4
        /*0004*/ 	.word	0xffffffff
	.align		4
        /*0008*/ 	.word	0x00000000
	.align		4
        /*000c*/ 	.word	0xfffffffe
	.align		4
        /*0010*/ 	.word	0x00000000
	.align		4
        /*0014*/ 	.word	0xfffffffd
	.align		4
        /*0018*/ 	.word	0x00000000
	.align		4
        /*001c*/ 	.word	0xfffffffc


//--------------------- .text.fill_f64            --------------------------
	.section	.text.fill_f64,"ax",@progbits
	.align	128
        .global         fill_f64
        .type           fill_f64,@function
        .size           fill_f64,(.L_x_8 - fill_f64)
        .other          fill_f64,@"STO_CUDA_ENTRY STV_DEFAULT"
fill_f64:
.text.fill_f64:
[----:B------:R-:W-:Y:S01]  /*0000*/  LDC R1, c[0x0][0x37c] ;  /* 0x0000df00ff017b82 */ /* 0x000fe20000000800 */
[----:B------:R-:W0:Y:S07]  /*0010*/  S2R R0, SR_TID.X ;  /* 0x0000000000007919 */ /* 0x000e2e0000002100 */
[----:B------:R-:W0:Y:S01]  /*0020*/  S2UR UR4, SR_CTAID.X ;  /* 0x00000000000479c3 */ /* 0x000e220000002500 */
[----:B------:R-:W1:Y:S07]  /*0030*/  LDCU.64 UR8, c[0x0][0x390] ;  /* 0x00007200ff0877ac */ /* 0x000e6e0008000a00 */
[----:B------:R-:W0:Y:S02]  /*0040*/  LDC R7, c[0x0][0x360] ;  /* 0x0000d800ff077b82 */ /* 0x000e240000000800 */
[----:B0-----:R-:W-:-:S05]  /*0050*/  IMAD R0, R7, UR4, R0 ;  /* 0x0000000407007c24 */ /* 0x001fca000f8e0200 */
[----:B-1----:R-:W-:-:S04]  /*0060*/  ISETP.GE.U32.AND P0, PT, R0, UR8, PT ;  /* 0x0000000800007c0c */ /* 0x002fc8000bf06070 */
[----:B------:R-:W-:-:S13]  /*0070*/  ISETP.GE.U32.AND.EX P0, PT, RZ, UR9, PT, P0 ;  /* 0x00000009ff007c0c */ /* 0x000fda000bf06100 */
[----:B------:R-:W-:Y:S05]  /*0080*/  @P0 EXIT ;  /* 0x000000000000094d */ /* 0x000fea0003800000 */
[----:B------:R-:W0:Y:S01]  /*0090*/  LDC.64 R4, c[0x0][0x388] ;  /* 0x0000e200ff047b82 */ /* 0x000e220000000a00 */
[----:B------:R-:W1:Y:S01]  /*00a0*/  LDCU UR4, c[0x0][0x370] ;  /* 0x00006e00ff0477ac */ /* 0x000e620008000800 */
[----:B------:R-:W-:Y:S02]  /*00b0*/  IMAD.MOV.U32 R6, RZ, RZ, R0 ;  /* 0x000000ffff067224 */ /* 0x000fe400078e0000 */
[----:B------:R-:W-:Y:S01]  /*00c0*/  IMAD.MOV.U32 R9, RZ, RZ, RZ ;  /* 0x000000ffff097224 */ /* 0x000fe200078e00ff */
[----:B------:R-:W2:Y:S01]  /*00d0*/  LDCU.64 UR6, c[0x0][0x358] ;  /* 0x00006b00ff0677ac */ /* 0x000ea20008000a00 */
[----:B------:R-:W3:Y:S01]  /*00e0*/  LDCU.64 UR10, c[0x0][0x380] ;  /* 0x00007000ff0a77ac */ /* 0x000ee20008000a00 */
[----:B-1----:R-:W-:-:S07]  /*00f0*/  IMAD R7, R7, UR4, RZ ;  /* 0x0000000407077c24 */ /* 0x002fce000f8e02ff */
.L_x_0:
[----:B---3--:R-:W-:-:S04]  /*0100*/  LEA R2, P0, R6, UR10, 0x3 ;  /* 0x0000000a06027c11 */ /* 0x008fc8000f8018ff */
[----:B------:R-:W-:Y:S01]  /*0110*/  LEA.HI.X R3, R6, UR11, R9, 0x3, P0 ;  /* 0x0000000b06037c11 */ /* 0x000fe200080f1c09 */
[----:B------:R-:W-:-:S04]  /*0120*/  IMAD.IADD R6, R7, 0x1, R0 ;  /* 0x0000000107067824 */ /* 0x000fc800078e0200 */
[----:B0-2---:R1:W-:Y:S01]  /*0130*/  STG.E.64 desc[UR6][R2.64], R4 ;  /* 0x0000000402007986 */ /* 0x0053e2000c101b06 */
[----:B------:R-:W-:Y:S01]  /*0140*/  ISETP.GE.U32.AND P0, PT, R6, UR8, PT ;  /* 0x0000000806007c0c */ /* 0x000fe2000bf06070 */
[----:B------:R-:W-:-:S03]  /*0150*/  IMAD.MOV.U32 R0, RZ, RZ, R6 ;  /* 0x000000ffff007224 */ /* 0x000fc600078e0006 */
[----:B------:R-:W-:-:S13]  /*0160*/  ISETP.GE.U32.AND.EX P0, PT, RZ, UR9, PT, P0 ;  /* 0x00000009ff007c0c */ /* 0x000fda000bf06100 */
[----:B-1----:R-:W-:Y:S05]  /*0170*/  @!P0 BRA `(.L_x_0) ;  /* 0xfffffffc00e08947 */ /* 0x002fea000383ffff */
[----:B------:R-:W-:Y:S05]  /*0180*/  EXIT ;  /* 0x000000000000794d */ /* 0x000fea0003800000 */
.L_x_1:
[----:B------:R-:W-:-:S00]  /*0190*/  BRA `(.L_x_1) ;  /* 0xfffffffc00fc7947 */ /* 0x000fc0000383ffff */
[----:B------:R-:W-:-:S00]  /*01a0*/  NOP ;  /* 0x0000000000007918 */ /* 0x000fc00000000000 */
        /* <DEDUP_REMOVED lines=13> */
.L_x_8:


//--------------------- .text.fill_f32            --------------------------
	.section	.text.fill_f32,"ax",@progbits
	.align	128
        .global         fill_f32
        .type           fill_f32,@function
        .size           fill_f32,(.L_x_9 - fill_f32)
        .other          fill_f32,@"STO_CUDA_ENTRY STV_DEFAULT"
fill_f32:
.text.fill_f32:
        /* <DEDUP_REMOVED lines=9> */
[----:B------:R-:W0:Y:S01]  /*0090*/  LDC R9, c[0x0][0x388] ;  /* 0x0000e200ff097b82 */ /* 0x000e220000000800 */
[----:B------:R-:W1:Y:S01]  /*00a0*/  LDCU UR4, c[0x0][0x370] ;  /* 0x00006e00ff0477ac */ /* 0x000e620008000800 */
[----:B------:R-:W-:Y:S02]  /*00b0*/  IMAD.MOV.U32 R4, RZ, RZ, R0 ;  /* 0x000000ffff047224 */ /* 0x000fe400078e0000 */
[----:B------:R-:W-:Y:S01]  /*00c0*/  IMAD.MOV.U32 R7, RZ, RZ, RZ ;  /* 0x000000ffff077224 */ /* 0x000fe200078e00ff */
[----:B------:R-:W2:Y:S01]  /*00d0*/  LDCU.64 UR6, c[0x0][0x358] ;  /* 0x00006b00ff0677ac */ /* 0x000ea20008000a00 */
[----:B------:R-:W3:Y:S01]  /*00e0*/  LDCU.64 UR10, c[0x0][0x380] ;  /* 0x00007000ff0a77ac */ /* 0x000ee20008000a00 */
[----:B-1----:R-:W-:-:S07]  /*00f0*/  IMAD R5, R5, UR4, RZ ;  /* 0x0000000405057c24 */ /* 0x002fce000f8e02ff */
.L_x_2:
[----:B---3--:R-:W-:-:S04]  /*0100*/  LEA R2, P0, R4, UR10, 0x2 ;  /* 0x0000000a04027c11 */ /* 0x008fc8000f8010ff */
[----:B------:R-:W-:Y:S01]  /*0110*/  LEA.HI.X R3, R4, UR11, R7, 0x2, P0 ;  /* 0x0000000b04037c11 */ /* 0x000fe200080f1407 */
[----:B------:R-:W-:-:S04]  /*0120*/  IMAD.IADD R4, R5, 0x1, R0 ;  /* 0x0000000105047824 */ /* 0x000fc800078e0200 */
[----:B0-2---:R1:W-:Y:S01]  /*0130*/  STG.E desc[UR6][R2.64], R9 ;  /* 0x0000000902007986 */ /* 0x0053e2000c101906 */
[----:B------:R-:W-:Y:S01]  /*0140*/  ISETP.GE.U32.AND P0, PT, R4, UR8, PT ;  /* 0x0000000804007c0c */ /* 0x000fe2000bf06070 */
[----:B------:R-:W-:-:S03]  /*0150*/  IMAD.MOV.U32 R0, RZ, RZ, R4 ;  /* 0x000000ffff007224 */ /* 0x000fc600078e0004 */
[----:B------:R-:W-:-:S13]  /*0160*/  ISETP.GE.U32.AND.EX P0, PT, RZ, UR9, PT, P0 ;  /* 0x00000009ff007c0c */ /* 0x000fda000bf06100 */
[----:B-1----:R-:W-:Y:S05]  /*0170*/  @!P0 BRA `(.L_x_2) ;  /* 0xfffffffc00e08947 */ /* 0x002fea000383ffff */
[----:B------:R-:W-:Y:S05]  /*0180*/  EXIT ;  /* 0x000000000000794d */ /* 0x000fea0003800000 */
.L_x_3:
        /* <DEDUP_REMOVED lines=15> */
.L_x_9:


//--------------------- .text.fill_f16            --------------------------
	.section	.text.fill_f16,"ax",@progbits
	.align	128
        .global         fill_f16
        .type           fill_f16,@function
        .size           fill_f16,(.L_x_10 - fill_f16)
        .other          fill_f16,@"STO_CUDA_ENTRY STV_DEFAULT"
fill_f16:
.text.fill_f16:
        /* <DEDUP_REMOVED lines=9> */
[----:B------:R-:W0:Y:S01]  /*0090*/  LDC.U16 R9, c[0x0][0x388] ;  /* 0x0000e200ff097b82 */ /* 0x000e220000000400 */
[----:B------:R-:W1:Y:S01]  /*00a0*/  LDCU UR4, c[0x0][0x370] ;  /* 0x00006e00ff0477ac */ /* 0x000e620008000800 */
[----:B------:R-:W-:Y:S02]  /*00b0*/  IMAD.MOV.U32 R4, RZ, RZ, R0 ;  /* 0x000000ffff047224 */ /* 0x000fe400078e0000 */
[----:B------:R-:W-:Y:S01]  /*00c0*/  IMAD.MOV.U32 R7, RZ, RZ, RZ ;  /* 0x000000ffff077224 */ /* 0x000fe200078e00ff */
[----:B------:R-:W2:Y:S01]  /*00d0*/  LDCU.64 UR6, c[0x0][0x358] ;  /* 0x00006b00ff0677ac */ /* 0x000ea20008000a00 */
[----:B------:R-:W3:Y:S01]  /*00e0*/  LDCU.64 UR10, c[0x0][0x380] ;  /* 0x00007000ff0a77ac */ /* 0x000ee20008000a00 */
[----:B-1----:R-:W-:-:S07]  /*00f0*/  IMAD R5, R5, UR4, RZ ;  /* 0x0000000405057c24 */ /* 0x002fce000f8e02ff */
.L_x_4:
[----:B---3--:R-:W-:-:S04]  /*0100*/  LEA R2, P0, R4, UR10, 0x1 ;  /* 0x0000000a04027c11 */ /* 0x008fc8000f8008ff */
[----:B------:R-:W-:Y:S01]  /*0110*/  LEA.HI.X R3, R4, UR11, R7, 0x1, P0 ;  /* 0x0000000b04037c11 */ /* 0x000fe200080f0c07 */
[----:B------:R-:W-:-:S04]  /*0120*/  IMAD.IADD R4, R5, 0x1, R0 ;  /* 0x0000000105047824 */ /* 0x000fc800078e0200 */
[----:B0-2---:R1:W-:Y:S01]  /*0130*/  STG.E.U16 desc[UR6][R2.64], R9 ;  /* 0x0000000902007986 */ /* 0x0053e2000c101506 */
[----:B------:R-:W-:Y:S01]  /*0140*/  ISETP.GE.U32.AND P0, PT, R4, UR8, PT ;  /* 0x0000000804007c0c */ /* 0x000fe2000bf06070 */
[----:B------:R-:W-:-:S03]  /*0150*/  IMAD.MOV.U32 R0, RZ, RZ, R4 ;  /* 0x000000ffff007224 */ /* 0x000fc600078e0004 */
[----:B------:R-:W-:-:S13]  /*0160*/  ISETP.GE.U32.AND.EX P0, PT, RZ, UR9, PT, P0 ;  /* 0x00000009ff007c0c */ /* 0x000fda000bf06100 */
[----:B-1----:R-:W-:Y:S05]  /*0170*/  @!P0 BRA `(.L_x_4) ;  /* 0xfffffffc00e08947 */ /* 0x002fea000383ffff */
[----:B------:R-:W-:Y:S05]  /*0180*/  EXIT ;  /* 0x000000000000794d */ /* 0x000fea0003800000 */
.L_x_5:
        /* <DEDUP_REMOVED lines=15> */
.L_x_10:


//--------------------- .text.fill_u8             --------------------------
	.section	.text.fill_u8,"ax",@progbits
	.align	128
        .global         fill_u8
        .type           fill_u8,@function
        .size           fill_u8,(.L_x_11 - fill_u8)
        .other          fill_u8,@"STO_CUDA_ENTRY STV_DEFAULT"
fill_u8:
.text.fill_u8:
        /* <DEDUP_REMOVED lines=9> */
[----:B------:R-:W0:Y:S01]  /*0090*/  LDC.U8 R9, c[0x0][0x388] ;  /* 0x0000e200ff097b82 */ /* 0x000e220000000000 */
[----:B------:R-:W1:Y:S01]  /*00a0*/  LDCU UR4, c[0x0][0x370] ;  /* 0x00006e00ff0477ac */ /* 0x000e620008000800 */
[----:B------:R-:W-:Y:S01]  /*00b0*/  IMAD.MOV.U32 R7, RZ, RZ, R0 ;  /* 0x000000ffff077224 */ /* 0x000fe200078e0000 */
[----:B------:R-:W2:Y:S05]  /*00c0*/  LDCU.64 UR6, c[0x0][0x358] ;  /* 0x00006b00ff0677ac */ /* 0x000eaa0008000a00 */
[----:B------:R-:W3:Y:S01]  /*00d0*/  LDC.64 R10, c[0x0][0x380] ;  /* 0x0000e000ff0a7b82 */ /* 0x000ee20000000a00 */
[----:B-1----:R-:W-:Y:S01]  /*00e0*/  IMAD R5, R5, UR4, RZ ;  /* 0x0000000405057c24 */ /* 0x002fe2000f8e02ff */
[----:B------:R-:W-:-:S06]  /*00f0*/  UMOV UR4, URZ ;  /* 0x000000ff00047c82 */ /* 0x000fcc0008000000 */
.L_x_6:
[----:B---3--:R-:W-:Y:S01]  /*0100*/  IADD3 R2, P0, PT, R7, R10, RZ ;  /* 0x0000000a07027210 */ /* 0x008fe20007f1e0ff */
[----:B------:R-:W-:-:S03]  /*0110*/  IMAD.IADD R7, R5, 0x1, R0 ;  /* 0x0000000105077824 */ /* 0x000fc600078e0200 */
[----:B------:R-:W-:Y:S01]  /*0120*/  IADD3.X R3, PT, PT, R11, UR4, RZ, P0, !PT ;  /* 0x000000040b037c10 */ /* 0x000fe200087fe4ff */
[----:B------:R-:W-:Y:S01]  /*0130*/  IMAD.MOV.U32 R0, RZ, RZ, R7 ;  /* 0x000000ffff007224 */ /* 0x000fe200078e0007 */
[----:B------:R-:W-:-:S03]  /*0140*/  ISETP.GE.U32.AND P0, PT, R7, UR8, PT ;  /* 0x0000000807007c0c */ /* 0x000fc6000bf06070 */
[----:B0-2---:R1:W-:Y:S01]  /*0150*/  STG.E.U8 desc[UR6][R2.64], R9 ;  /* 0x0000000902007986 */ /* 0x0053e2000c101106 */
[----:B------:R-:W-:-:S13]  /*0160*/  ISETP.GE.U32.AND.EX P0, PT, RZ, UR9, PT, P0 ;  /* 0x00000009ff007c0c */ /* 0x000fda000bf06100 */
[----:B-1----:R-:W-:Y:S05]  /*0170*/  @!P0 BRA `(.L_x_6) ;  /* 0xfffffffc00e08947 */ /* 0x002fea000383ffff */
[----:B------:R-:W-:Y:S05]  /*0180*/  EXIT ;  /* 0x000000000000794d */ /* 0x000fea0003800000 */
.L_x_7:
        /* <DEDUP_REMOVED lines=15> */
.L_x_11:


//--------------------- .nv.shared.reserved.0     --------------------------
	.section	.nv.shared.reserved.0,"aw",@nobits
	.weak		__nv_reservedSMEM_offset_0_alias
	.size		__nv_reservedSMEM_offset_0_alias, 0, 64
	.other		__nv_reservedSMEM_offset_0_alias,@"STO_CUDA_RESERVED_SHARED STV_DEFAULT"
__nv_reservedSMEM_offset_0_alias:
	.zero		0
	.zero		64


//--------------------- .nv.constant0.fill_f64    --------------------------
	.section	.nv.constant0.fill_f64,"a",@progbits
	.sectionflags	@""
	.align	4
.nv.constant0.fill_f64:
	.zero		920


//--------------------- .nv.constant0.fill_f32    --------------------------
	.section	.nv.constant0.fill_f32,"a",@progbits
	.sectionflags	@""
	.align	4
.nv.constant0.fill_f32:
	.zero		920


//--------------------- .nv.constant0.fill_f16    --------------------------
	.section	.nv.constant0.fill_f16,"a",@progbits
	.sectionflags	@""
	.align	4
.nv.constant0.fill_f16:
	.zero		920


//--------------------- .nv.constant0.fill_u8     --------------------------
	.section	.nv.constant0.fill_u8,"a",@progbits
	.sectionflags	@""
	.align	4
.nv.constant0.fill_u8:
	.zero		920


//--------------------- SYMBOLS --------------------------

	.type		.nv.reservedSmem.offset0,@object
	.size		.nv.reservedSmem.offset0,0x4
